//
// Generated by NVIDIA NVVM Compiler
//
// Compiler Build ID: CL-36424714
// Cuda compilation tools, release 13.0, V13.0.88
// Based on NVVM 20.0.0
//

.version 9.0
.target sm_100
.address_size 64

	// .globl	_Z23Blelloch_Exclusive_ScanPxS_
// _ZZ23Blelloch_Exclusive_ScanPxS_E8sh_array has been demoted

.visible .entry _Z23Blelloch_Exclusive_ScanPxS_(
	.param .u64 .ptr .align 1 _Z23Blelloch_Exclusive_ScanPxS__param_0,
	.param .u64 .ptr .align 1 _Z23Blelloch_Exclusive_ScanPxS__param_1
)
{
	.reg .pred 	%p<22>;
	.reg .b32 	%r<19>;
	.reg .b64 	%rd<73>;
	// demoted variable
	.shared .align 8 .b8 _ZZ23Blelloch_Exclusive_ScanPxS_E8sh_array[8192];
	ld.param.u64 	%rd3, [_Z23Blelloch_Exclusive_ScanPxS__param_0];
	ld.param.u64 	%rd2, [_Z23Blelloch_Exclusive_ScanPxS__param_1];
	cvta.to.global.u64 	%rd4, %rd3;
	mov.u32 	%r1, %ctaid.x;
	mov.u32 	%r15, %ntid.x;
	mov.u32 	%r2, %tid.x;
	mad.lo.s32 	%r16, %r1, %r15, %r2;
	mul.wide.s32 	%rd5, %r16, 8;
	add.s64 	%rd1, %rd4, %rd5;
	ld.global.u64 	%rd6, [%rd1];
	shl.b32 	%r17, %r2, 3;
	mov.u32 	%r18, _ZZ23Blelloch_Exclusive_ScanPxS_E8sh_array;
	add.s32 	%r3, %r18, %r17;
	st.shared.u64 	[%r3], %rd6;
	bar.sync 	0;
	add.s32 	%r4, %r2, 1;
	and.b32  	%r5, %r2, 1;
	setp.eq.s32 	%p1, %r5, 0;
	@%p1 bra 	$L__BB0_2;
	ld.shared.u64 	%rd7, [%r3+-8];
	ld.shared.u64 	%rd8, [%r3];
	max.s64 	%rd9, %rd7, %rd8;
	st.shared.u64 	[%r3], %rd9;
$L__BB0_2:
	bar.sync 	0;
	and.b32  	%r6, %r4, 3;
	setp.ne.s32 	%p2, %r6, 0;
	@%p2 bra 	$L__BB0_4;
	ld.shared.u64 	%rd10, [%r3+-16];
	ld.shared.u64 	%rd11, [%r3];
	max.s64 	%rd12, %rd10, %rd11;
	st.shared.u64 	[%r3], %rd12;
$L__BB0_4:
	bar.sync 	0;
	and.b32  	%r7, %r4, 7;
	setp.ne.s32 	%p3, %r7, 0;
	@%p3 bra 	$L__BB0_6;
	ld.shared.u64 	%rd13, [%r3+-32];
	ld.shared.u64 	%rd14, [%r3];
	max.s64 	%rd15, %rd13, %rd14;
	st.shared.u64 	[%r3], %rd15;
$L__BB0_6:
	bar.sync 	0;
	and.b32  	%r8, %r4, 15;
	setp.ne.s32 	%p4, %r8, 0;
	@%p4 bra 	$L__BB0_8;
	ld.shared.u64 	%rd16, [%r3+-64];
	ld.shared.u64 	%rd17, [%r3];
	max.s64 	%rd18, %rd16, %rd17;
	st.shared.u64 	[%r3], %rd18;
$L__BB0_8:
	bar.sync 	0;
	and.b32  	%r9, %r4, 31;
	setp.ne.s32 	%p5, %r9, 0;
	@%p5 bra 	$L__BB0_10;
	ld.shared.u64 	%rd19, [%r3+-128];
	ld.shared.u64 	%rd20, [%r3];
	max.s64 	%rd21, %rd19, %rd20;
	st.shared.u64 	[%r3], %rd21;
$L__BB0_10:
	bar.sync 	0;
	and.b32  	%r10, %r4, 63;
	setp.ne.s32 	%p6, %r10, 0;
	@%p6 bra 	$L__BB0_12;
	ld.shared.u64 	%rd22, [%r3+-256];
	ld.shared.u64 	%rd23, [%r3];
	max.s64 	%rd24, %rd22, %rd23;
	st.shared.u64 	[%r3], %rd24;
$L__BB0_12:
	bar.sync 	0;
	and.b32  	%r11, %r4, 127;
	setp.ne.s32 	%p7, %r11, 0;
	@%p7 bra 	$L__BB0_14;
	ld.shared.u64 	%rd25, [%r3+-512];
	ld.shared.u64 	%rd26, [%r3];
	max.s64 	%rd27, %rd25, %rd26;
	st.shared.u64 	[%r3], %rd27;
$L__BB0_14:
	bar.sync 	0;
	and.b32  	%r12, %r4, 255;
	setp.ne.s32 	%p8, %r12, 0;
	@%p8 bra 	$L__BB0_16;
	ld.shared.u64 	%rd28, [%r3+-1024];
	ld.shared.u64 	%rd29, [%r3];
	max.s64 	%rd30, %rd28, %rd29;
	st.shared.u64 	[%r3], %rd30;
$L__BB0_16:
	bar.sync 	0;
	and.b32  	%r13, %r4, 511;
	setp.ne.s32 	%p9, %r13, 0;
	@%p9 bra 	$L__BB0_18;
	ld.shared.u64 	%rd31, [%r3+-2048];
	ld.shared.u64 	%rd32, [%r3];
	max.s64 	%rd33, %rd31, %rd32;
	st.shared.u64 	[%r3], %rd33;
$L__BB0_18:
	bar.sync 	0;
	and.b32  	%r14, %r4, 1023;
	setp.ne.s32 	%p10, %r14, 0;
	@%p10 bra 	$L__BB0_20;
	ld.shared.u64 	%rd34, [%r3+-4096];
	ld.shared.u64 	%rd35, [%r3];
	max.s64 	%rd36, %rd34, %rd35;
	st.shared.u64 	[%r3], %rd36;
$L__BB0_20:
	bar.sync 	0;
	setp.ne.s32 	%p11, %r2, 1023;
	@%p11 bra 	$L__BB0_22;
	ld.shared.u64 	%rd37, [_ZZ23Blelloch_Exclusive_ScanPxS_E8sh_array+8184];
	cvta.to.global.u64 	%rd38, %rd2;
	mul.wide.u32 	%rd39, %r1, 8;
	add.s64 	%rd40, %rd38, %rd39;
	st.global.u64 	[%rd40], %rd37;
	mov.b64 	%rd41, 0;
	st.shared.u64 	[_ZZ23Blelloch_Exclusive_ScanPxS_E8sh_array+8184], %rd41;
$L__BB0_22:
	setp.ne.s32 	%p12, %r14, 0;
	bar.sync 	0;
	@%p12 bra 	$L__BB0_24;
	ld.shared.u64 	%rd42, [%r3+-4096];
	ld.shared.u64 	%rd43, [%r3];
	st.shared.u64 	[%r3+-4096], %rd43;
	max.s64 	%rd44, %rd42, %rd43;
	st.shared.u64 	[%r3], %rd44;
$L__BB0_24:
	setp.ne.s32 	%p13, %r13, 0;
	bar.sync 	0;
	@%p13 bra 	$L__BB0_26;
	ld.shared.u64 	%rd45, [%r3+-2048];
	ld.shared.u64 	%rd46, [%r3];
	st.shared.u64 	[%r3+-2048], %rd46;
	max.s64 	%rd47, %rd45, %rd46;
	st.shared.u64 	[%r3], %rd47;
$L__BB0_26:
	setp.ne.s32 	%p14, %r12, 0;
	bar.sync 	0;
	@%p14 bra 	$L__BB0_28;
	ld.shared.u64 	%rd48, [%r3+-1024];
	ld.shared.u64 	%rd49, [%r3];
	st.shared.u64 	[%r3+-1024], %rd49;
	max.s64 	%rd50, %rd48, %rd49;
	st.shared.u64 	[%r3], %rd50;
$L__BB0_28:
	setp.ne.s32 	%p15, %r11, 0;
	bar.sync 	0;
	@%p15 bra 	$L__BB0_30;
	ld.shared.u64 	%rd51, [%r3+-512];
	ld.shared.u64 	%rd52, [%r3];
	st.shared.u64 	[%r3+-512], %rd52;
	max.s64 	%rd53, %rd51, %rd52;
	st.shared.u64 	[%r3], %rd53;
$L__BB0_30:
	setp.ne.s32 	%p16, %r10, 0;
	bar.sync 	0;
	@%p16 bra 	$L__BB0_32;
	ld.shared.u64 	%rd54, [%r3+-256];
	ld.shared.u64 	%rd55, [%r3];
	st.shared.u64 	[%r3+-256], %rd55;
	max.s64 	%rd56, %rd54, %rd55;
	st.shared.u64 	[%r3], %rd56;
$L__BB0_32:
	setp.ne.s32 	%p17, %r9, 0;
	bar.sync 	0;
	@%p17 bra 	$L__BB0_34;
	ld.shared.u64 	%rd57, [%r3+-128];
	ld.shared.u64 	%rd58, [%r3];
	st.shared.u64 	[%r3+-128], %rd58;
	max.s64 	%rd59, %rd57, %rd58;
	st.shared.u64 	[%r3], %rd59;
$L__BB0_34:
	setp.ne.s32 	%p18, %r8, 0;
	bar.sync 	0;
	@%p18 bra 	$L__BB0_36;
	ld.shared.u64 	%rd60, [%r3+-64];
	ld.shared.u64 	%rd61, [%r3];
	st.shared.u64 	[%r3+-64], %rd61;
	max.s64 	%rd62, %rd60, %rd61;
	st.shared.u64 	[%r3], %rd62;
$L__BB0_36:
	setp.ne.s32 	%p19, %r7, 0;
	bar.sync 	0;
	@%p19 bra 	$L__BB0_38;
	ld.shared.u64 	%rd63, [%r3+-32];
	ld.shared.u64 	%rd64, [%r3];
	st.shared.u64 	[%r3+-32], %rd64;
	max.s64 	%rd65, %rd63, %rd64;
	st.shared.u64 	[%r3], %rd65;
$L__BB0_38:
	setp.ne.s32 	%p20, %r6, 0;
	bar.sync 	0;
	@%p20 bra 	$L__BB0_40;
	ld.shared.u64 	%rd66, [%r3+-16];
	ld.shared.u64 	%rd67, [%r3];
	st.shared.u64 	[%r3+-16], %rd67;
	max.s64 	%rd68, %rd66, %rd67;
	st.shared.u64 	[%r3], %rd68;
$L__BB0_40:
	setp.eq.s32 	%p21, %r5, 0;
	bar.sync 	0;
	@%p21 bra 	$L__BB0_42;
	ld.shared.u64 	%rd69, [%r3+-8];
	ld.shared.u64 	%rd70, [%r3];
	st.shared.u64 	[%r3+-8], %rd70;
	max.s64 	%rd71, %rd69, %rd70;
	st.shared.u64 	[%r3], %rd71;
$L__BB0_42:
	bar.sync 	0;
	ld.shared.u64 	%rd72, [%r3];
	st.global.u64 	[%rd1], %rd72;
	bar.sync 	0;
	ret;

}
	// .globl	_Z3AddPxS_
.visible .entry _Z3AddPxS_(
	.param .u64 .ptr .align 1 _Z3AddPxS__param_0,
	.param .u64 .ptr .align 1 _Z3AddPxS__param_1
)
{
	.reg .b32 	%r<5>;
	.reg .b64 	%rd<12>;

	ld.param.u64 	%rd1, [_Z3AddPxS__param_0];
	ld.param.u64 	%rd2, [_Z3AddPxS__param_1];
	cvta.to.global.u64 	%rd3, %rd1;
	cvta.to.global.u64 	%rd4, %rd2;
	mov.u32 	%r1, %ctaid.x;
	mov.u32 	%r2, %ntid.x;
	mov.u32 	%r3, %tid.x;
	mad.lo.s32 	%r4, %r1, %r2, %r3;
	mul.wide.u32 	%rd5, %r1, 8;
	add.s64 	%rd6, %rd4, %rd5;
	ld.global.u64 	%rd7, [%rd6];
	mul.wide.s32 	%rd8, %r4, 8;
	add.s64 	%rd9, %rd3, %rd8;
	ld.global.u64 	%rd10, [%rd9];
	max.s64 	%rd11, %rd7, %rd10;
	st.global.u64 	[%rd9], %rd11;
	bar.sync 	0;
	ret;

}


// ===== COMPILED SASS (sm_100) =====

	.target	sm_100

	.elftype	@"ET_EXEC"


//--------------------- .note.nv.tkinfo           --------------------------
	.section	.note.nv.tkinfo,"",@"SHT_NOTE"
	.sectionflags	@"SHF_NOTE_NV_TKINFO"
	.tkinfo
        /*0018*/ 	.word	0x00000002
        /*0030*/ 	.string	""
        /*0030*/ 	.string	"ptxas"
        /*0030*/ 	.string	"Cuda compilation tools, release 13.0, V13.0.88"
        /*0030*/ 	.string	"Build cuda_13.0.r13.0/compiler.36424714_0"
        /*0030*/ 	.string	"-arch sm_100 -m 64 "



//--------------------- .note.nv.cuinfo           --------------------------
	.section	.note.nv.cuinfo,"",@"SHT_NOTE"
	.sectionflags	@"SHF_NOTE_NV_CUINFO"
        /*0018*/ 	.short	0x0002
        /*001a*/ 	.short	0x0064
        /*001c*/ 	.short	0x0082
	.zero		2


//--------------------- .nv.info                  --------------------------
	.section	.nv.info,"",@"SHT_CUDA_INFO"
	.align	4


	//----- nvinfo : EIATTR_REGCOUNT
	.align		4
        /*0000*/ 	.byte	0x04, 0x2f
        /*0002*/ 	.short	(.L_1 - .L_0)
	.align		4
.L_0:
        /*0004*/ 	.word	index@(_Z23Blelloch_Exclusive_ScanPxS_)
        /*0008*/ 	.word	0x0000001a


	//----- nvinfo : EIATTR_FRAME_SIZE
	.align		4
.L_1:
        /*000c*/ 	.byte	0x04, 0x11
        /*000e*/ 	.short	(.L_3 - .L_2)
	.align		4
.L_2:
        /*0010*/ 	.word	index@(_Z23Blelloch_Exclusive_ScanPxS_)
        /*0014*/ 	.word	0x00000000


	//----- nvinfo : EIATTR_REGCOUNT
	.align		4
.L_3:
        /*0018*/ 	.byte	0x04, 0x2f
        /*001a*/ 	.short	(.L_5 - .L_4)
	.align		4
.L_4:
        /*001c*/ 	.word	index@(_Z3AddPxS_)
        /*0020*/ 	.word	0x0000000c


	//----- nvinfo : EIATTR_FRAME_SIZE
	.align		4
.L_5:
        /*0024*/ 	.byte	0x04, 0x11
        /*0026*/ 	.short	(.L_7 - .L_6)
	.align		4
.L_6:
        /*0028*/ 	.word	index@(_Z3AddPxS_)
        /*002c*/ 	.word	0x00000000


	//----- nvinfo : EIATTR_MIN_STACK_SIZE
	.align		4
.L_7:
        /*0030*/ 	.byte	0x04, 0x12
        /*0032*/ 	.short	(.L_9 - .L_8)
	.align		4
.L_8:
        /*0034*/ 	.word	index@(_Z3AddPxS_)
        /*0038*/ 	.word	0x00000000


	//----- nvinfo : EIATTR_MIN_STACK_SIZE
	.align		4
.L_9:
        /*003c*/ 	.byte	0x04, 0x12
        /*003e*/ 	.short	(.L_11 - .L_10)
	.align		4
.L_10:
        /*0040*/ 	.word	index@(_Z23Blelloch_Exclusive_ScanPxS_)
        /*0044*/ 	.word	0x00000000
.L_11:


//--------------------- .nv.compat                --------------------------
	.section	.nv.compat,"",@"SHT_CUDA_COMPAT_INFO"
	.align	4
        /*0000*/ 	.byte	0x02, 0x09, 0x00, 0x00, 0x02, 0x02, 0x01, 0x00, 0x02, 0x05, 0x05, 0x00, 0x03, 0x07, 0x01, 0x01
        /*0010*/ 	.byte	0x02, 0x03, 0x00, 0x00, 0x02, 0x06, 0x01, 0x00, 0x04, 0x0b, 0x08, 0x00, 0x09, 0x00, 0x00, 0x00
        /*0020*/ 	.byte	0x00, 0x00, 0x00, 0x00


//--------------------- .nv.info._Z3AddPxS_       --------------------------
	.section	.nv.info._Z3AddPxS_,"",@"SHT_CUDA_INFO"
	.sectionflags	@""
	.align	4


	//----- nvinfo : EIATTR_CUDA_API_VERSION
	.align		4
        /*0000*/ 	.byte	0x04, 0x37
        /*0002*/ 	.short	(.L_13 - .L_12)
.L_12:
        /*0004*/ 	.word	0x00000082


	//----- nvinfo : EIATTR_KPARAM_INFO
	.align		4
.L_13:
        /*0008*/ 	.byte	0x04, 0x17
        /*000a*/ 	.short	(.L_15 - .L_14)
.L_14:
        /*000c*/ 	.word	0x00000000
        /*0010*/ 	.short	0x0001
        /*0012*/ 	.short	0x0008
        /*0014*/ 	.byte	0x00, 0xf5, 0x21, 0x00


	//----- nvinfo : EIATTR_KPARAM_INFO
	.align		4
.L_15:
        /*0018*/ 	.byte	0x04, 0x17
        /*001a*/ 	.short	(.L_17 - .L_16)
.L_16:
        /*001c*/ 	.word	0x00000000
        /*0020*/ 	.short	0x0000
        /*0022*/ 	.short	0x0000
        /*0024*/ 	.byte	0x00, 0xf5, 0x21, 0x00


	//----- nvinfo : EIATTR_SPARSE_MMA_MASK
	.align		4
.L_17:
        /*0028*/ 	.byte	0x03, 0x50
        /*002a*/ 	.short	0x0000


	//----- nvinfo : EIATTR_MAXREG_COUNT
	.align		4
        /*002c*/ 	.byte	0x03, 0x1b
        /*002e*/ 	.short	0x00ff


	//----- nvinfo : EIATTR_NUM_BARRIERS
	.align		4
        /*0030*/ 	.byte	0x02, 0x4c
        /*0032*/ 	.byte	0x01
	.zero		1


	//----- nvinfo : EIATTR_MERCURY_ISA_VERSION
	.align		4
        /*0034*/ 	.byte	0x03, 0x5f
        /*0036*/ 	.short	0x0101


	//----- nvinfo : EIATTR_VRC_CTA_INIT_COUNT
	.align		4
        /*0038*/ 	.byte	0x02, 0x4a
	.zero		1
	.zero		1


	//----- nvinfo : EIATTR_EXIT_INSTR_OFFSETS
	.align		4
        /*003c*/ 	.byte	0x04, 0x1c
        /*003e*/ 	.short	(.L_19 - .L_18)


	//   ....[0]....
.L_18:
        /*0040*/ 	.word	0x00000120


	//----- nvinfo : EIATTR_CBANK_PARAM_SIZE
	.align		4
.L_19:
        /*0044*/ 	.byte	0x03, 0x19
        /*0046*/ 	.short	0x0010


	//----- nvinfo : EIATTR_PARAM_CBANK
	.align		4
        /*0048*/ 	.byte	0x04, 0x0a
        /*004a*/ 	.short	(.L_21 - .L_20)
	.align		4
.L_20:
        /*004c*/ 	.word	index@(.nv.constant0._Z3AddPxS_)
        /*0050*/ 	.short	0x0380
        /*0052*/ 	.short	0x0010


	//----- nvinfo : EIATTR_SW_WAR
	.align		4
.L_21:
        /*0054*/ 	.byte	0x04, 0x36
        /*0056*/ 	.short	(.L_23 - .L_22)
.L_22:
        /*0058*/ 	.word	0x00000008
.L_23:


//--------------------- .nv.info._Z23Blelloch_Exclusive_ScanPxS_ --------------------------
	.section	.nv.info._Z23Blelloch_Exclusive_ScanPxS_,"",@"SHT_CUDA_INFO"
	.sectionflags	@""
	.align	4


	//----- nvinfo : EIATTR_CUDA_API_VERSION
	.align		4
        /*0000*/ 	.byte	0x04, 0x37
        /*0002*/ 	.short	(.L_25 - .L_24)
.L_24:
        /*0004*/ 	.word	0x00000082


	//----- nvinfo : EIATTR_KPARAM_INFO
	.align		4
.L_25:
        /*0008*/ 	.byte	0x04, 0x17
        /*000a*/ 	.short	(.L_27 - .L_26)
.L_26:
        /*000c*/ 	.word	0x00000000
        /*0010*/ 	.short	0x0001
        /*0012*/ 	.short	0x0008
        /*0014*/ 	.byte	0x00, 0xf5, 0x21, 0x00


	//----- nvinfo : EIATTR_KPARAM_INFO
	.align		4
.L_27:
        /*0018*/ 	.byte	0x04, 0x17
        /*001a*/ 	.short	(.L_29 - .L_28)
.L_28:
        /*001c*/ 	.word	0x00000000
        /*0020*/ 	.short	0x0000
        /*0022*/ 	.short	0x0000
        /*0024*/ 	.byte	0x00, 0xf5, 0x21, 0x00


	//----- nvinfo : EIATTR_SPARSE_MMA_MASK
	.align		4
.L_29:
        /*0028*/ 	.byte	0x03, 0x50
        /*002a*/ 	.short	0x0000


	//----- nvinfo : EIATTR_MAXREG_COUNT
	.align		4
        /*002c*/ 	.byte	0x03, 0x1b
        /*002e*/ 	.short	0x00ff


	//----- nvinfo : EIATTR_NUM_BARRIERS
	.align		4
        /*0030*/ 	.byte	0x02, 0x4c
        /*0032*/ 	.byte	0x01
	.zero		1


	//----- nvinfo : EIATTR_MERCURY_ISA_VERSION
	.align		4
        /*0034*/ 	.byte	0x03, 0x5f
        /*0036*/ 	.short	0x0101


	//----- nvinfo : EIATTR_VRC_CTA_INIT_COUNT
	.align		4
        /*0038*/ 	.byte	0x02, 0x4a
	.zero		1
	.zero		1


	//----- nvinfo : EIATTR_EXIT_INSTR_OFFSETS
	.align		4
        /*003c*/ 	.byte	0x04, 0x1c
        /*003e*/ 	.short	(.L_31 - .L_30)


	//   ....[0]....
.L_30:
        /*0040*/ 	.word	0x00000f60


	//----- nvinfo : EIATTR_CRS_STACK_SIZE
	.align		4
.L_31:
        /*0044*/ 	.byte	0x04, 0x1e
        /*0046*/ 	.short	(.L_33 - .L_32)
.L_32:
        /*0048*/ 	.word	0x00000000


	//----- nvinfo : EIATTR_CBANK_PARAM_SIZE
	.align		4
.L_33:
        /*004c*/ 	.byte	0x03, 0x19
        /*004e*/ 	.short	0x0010


	//----- nvinfo : EIATTR_PARAM_CBANK
	.align		4
        /*0050*/ 	.byte	0x04, 0x0a
        /*0052*/ 	.short	(.L_35 - .L_34)
	.align		4
.L_34:
        /*0054*/ 	.word	index@(.nv.constant0._Z23Blelloch_Exclusive_ScanPxS_)
        /*0058*/ 	.short	0x0380
        /*005a*/ 	.short	0x0010


	//----- nvinfo : EIATTR_SW_WAR
	.align		4
.L_35:
        /*005c*/ 	.byte	0x04, 0x36
        /*005e*/ 	.short	(.L_37 - .L_36)
.L_36:
        /*0060*/ 	.word	0x00000008
.L_37:


//--------------------- .nv.callgraph             --------------------------
	.section	.nv.callgraph,"",@"SHT_CUDA_CALLGRAPH"
	.align	4
	.sectionentsize	8
	.align		4
        /*0000*/ 	.word	0x00000000
	.align		4
        /*0004*/ 	.word	0xffffffff
	.align		4
        /*0008*/ 	.word	0x00000000
	.align		4
        /*000c*/ 	.word	0xfffffffe
	.align		4
        /*0010*/ 	.word	0x00000000
	.align		4
        /*0014*/ 	.word	0xfffffffd
	.align		4
        /*0018*/ 	.word	0x00000000
	.align		4
        /*001c*/ 	.word	0xfffffffc


//--------------------- .text._Z3AddPxS_          --------------------------
	.section	.text._Z3AddPxS_,"ax",@progbits
	.align	128
        .global         _Z3AddPxS_
        .type           _Z3AddPxS_,@function
        .size           _Z3AddPxS_,(.L_x_22 - _Z3AddPxS_)
        .other          _Z3AddPxS_,@"STO_CUDA_ENTRY STV_DEFAULT"
_Z3AddPxS_:
.text._Z3AddPxS_:
[----:B------:R-:W-:Y:S01]  /*0000*/  LDC R1, c[0x0][0x37c] ;  /* 0x0000df00ff017b82 */ /* 0x000fe20000000800 */
[----:B------:R-:W0:Y:S07]  /*0010*/  S2R R9, SR_CTAID.X ;  /* 0x0000000000097919 */ /* 0x000e2e0000002500 */
[----:B------:R-:W0:Y:S01]  /*0020*/  LDC.64 R2, c[0x0][0x388] ;  /* 0x0000e200ff027b82 */ /* 0x000e220000000a00 */
[----:B------:R-:W1:Y:S01]  /*0030*/  LDCU UR6, c[0x0][0x360] ;  /* 0x00006c00ff0677ac */ /* 0x000e620008000800 */
[----:B------:R-:W1:Y:S01]  /*0040*/  S2R R0, SR_TID.X ;  /* 0x0000000000007919 */ /* 0x000e620000002100 */
[----:B------:R-:W2:Y:S05]  /*0050*/  LDCU.64 UR4, c[0x0][0x358] ;  /* 0x00006b00ff0477ac */ /* 0x000eaa0008000a00 */
[----:B------:R-:W3:Y:S01]  /*0060*/  LDC.64 R4, c[0x0][0x380] ;  /* 0x0000e000ff047b82 */ /* 0x000ee20000000a00 */
[----:B0-----:R-:W-:-:S04]  /*0070*/  IMAD.WIDE.U32 R2, R9, 0x8, R2 ;  /* 0x0000000809027825 */ /* 0x001fc800078e0002 */
[----:B-1----:R-:W-:Y:S02]  /*0080*/  IMAD R7, R9, UR6, R0 ;  /* 0x0000000609077c24 */ /* 0x002fe4000f8e0200 */
[----:B--2---:R-:W2:Y:S02]  /*0090*/  LDG.E.64 R2, desc[UR4][R2.64] ;  /* 0x0000000402027981 */ /* 0x004ea4000c1e1b00 */
[----:B---3--:R-:W-:-:S05]  /*00a0*/  IMAD.WIDE R4, R7, 0x8, R4 ;  /* 0x0000000807047825 */ /* 0x008fca00078e0204 */
[----:B------:R-:W2:Y:S02]  /*00b0*/  LDG.E.64 R6, desc[UR4][R4.64] ;  /* 0x0000000404067981 */ /* 0x000ea4000c1e1b00 */
[----:B--2---:R-:W-:-:S04]  /*00c0*/  ISETP.GT.U32.AND P0, PT, R2, R6, PT ;  /* 0x000000060200720c */ /* 0x004fc80003f04070 */
[----:B------:R-:W-:-:S04]  /*00d0*/  ISETP.GT.AND.EX P0, PT, R3, R7, PT, P0 ;  /* 0x000000070300720c */ /* 0x000fc80003f04300 */
[----:B------:R-:W-:Y:S02]  /*00e0*/  SEL R6, R2, R6, P0 ;  /* 0x0000000602067207 */ /* 0x000fe40000000000 */
[----:B------:R-:W-:-:S05]  /*00f0*/  SEL R7, R3, R7, P0 ;  /* 0x0000000703077207 */ /* 0x000fca0000000000 */
[----:B------:R-:W-:Y:S01]  /*0100*/  STG.E.64 desc[UR4][R4.64], R6 ;  /* 0x0000000604007986 */ /* 0x000fe2000c101b04 */
[----:B------:R-:W-:Y:S06]  /*0110*/  BAR.SYNC.DEFER_BLOCKING 0x0 ;  /* 0x0000000000007b1d */ /* 0x000fec0000010000 */
[----:B------:R-:W-:Y:S05]  /*0120*/  EXIT ;  /* 0x000000000000794d */ /* 0x000fea0003800000 */
.L_x_0:
[----:B------:R-:W-:-:S00]  /*0130*/  BRA `(.L_x_0) ;  /* 0xfffffffc00fc7947 */ /* 0x000fc0000383ffff */
[----:B------:R-:W-:-:S00]  /*0140*/  NOP ;  /* 0x0000000000007918 */ /* 0x000fc00000000000 */
        /* <DEDUP_REMOVED lines=11> */
.L_x_22:


//--------------------- .text._Z23Blelloch_Exclusive_ScanPxS_ --------------------------
	.section	.text._Z23Blelloch_Exclusive_ScanPxS_,"ax",@progbits
	.align	128
        .global         _Z23Blelloch_Exclusive_ScanPxS_
        .type           _Z23Blelloch_Exclusive_ScanPxS_,@function
        .size           _Z23Blelloch_Exclusive_ScanPxS_,(.L_x_23 - _Z23Blelloch_Exclusive_ScanPxS_)
        .other          _Z23Blelloch_Exclusive_ScanPxS_,@"STO_CUDA_ENTRY STV_DEFAULT"
_Z23Blelloch_Exclusive_ScanPxS_:
.text._Z23Blelloch_Exclusive_ScanPxS_:
[----:B------:R-:W-:Y:S01]  /*0000*/  LDC R1, c[0x0][0x37c] ;  /* 0x0000df00ff017b82 */ /* 0x000fe20000000800 */
[----:B------:R-:W0:Y:S07]  /*0010*/  S2R R15, SR_CTAID.X ;  /* 0x00000000000f7919 */ /* 0x000e2e0000002500 */
[----:B------:R-:W1:Y:S01]  /*0020*/  LDC.64 R2, c[0x0][0x380] ;  /* 0x0000e000ff027b82 */ /* 0x000e620000000a00 */
[----:B------:R-:W0:Y:S01]  /*0030*/  LDCU UR4, c[0x0][0x360] ;  /* 0x00006c00ff0477ac */ /* 0x000e220008000800 */
[----:B------:R-:W0:Y:S01]  /*0040*/  S2R R12, SR_TID.X ;  /* 0x00000000000c7919 */ /* 0x000e220000002100 */
[----:B------:R-:W2:Y:S01]  /*0050*/  LDCU.64 UR6, c[0x0][0x358] ;  /* 0x00006b00ff0677ac */ /* 0x000ea20008000a00 */
[----:B0-----:R-:W-:-:S04]  /*0060*/  IMAD R5, R15, UR4, R12 ;  /* 0x000000040f057c24 */ /* 0x001fc8000f8e020c */
[----:B-1----:R-:W-:-:S05]  /*0070*/  IMAD.WIDE R2, R5, 0x8, R2 ;  /* 0x0000000805027825 */ /* 0x002fca00078e0202 */
[----:B--2---:R-:W2:Y:S01]  /*0080*/  LDG.E.64 R4, desc[UR6][R2.64] ;  /* 0x0000000602047981 */ /* 0x004ea2000c1e1b00 */
[----:B------:R-:W0:Y:S01]  /*0090*/  S2UR UR5, SR_CgaCtaId ;  /* 0x00000000000579c3 */ /* 0x000e220000008800 */
[----:B------:R-:W-:Y:S01]  /*00a0*/  UMOV UR4, 0x400 ;  /* 0x0000040000047882 */ /* 0x000fe20000000000 */
[C---:B------:R-:W-:Y:S01]  /*00b0*/  LOP3.LUT P2, R16, R12.reuse, 0x1, RZ, 0xc0, !PT ;  /* 0x000000010c107812 */ /* 0x040fe2000784c0ff */
[----:B------:R-:W-:Y:S01]  /*00c0*/  VIADD R19, R12, 0x1 ;  /* 0x000000010c137836 */ /* 0x000fe20000000000 */
[----:B------:R-:W-:Y:S02]  /*00d0*/  BSSY.RECONVERGENT B0, `(.L_x_1) ;  /* 0x0000075000007945 */ /* 0x000fe40003800200 */
[----:B------:R-:W-:Y:S02]  /*00e0*/  ISETP.NE.AND P5, PT, R16, RZ, PT ;  /* 0x000000ff1000720c */ /* 0x000fe40003fa5270 */
[----:B------:R-:W-:Y:S01]  /*00f0*/  LOP3.LUT P1, R8, R19, 0x3, RZ, 0xc0, !PT ;  /* 0x0000000313087812 */ /* 0x000fe2000782c0ff */
[----:B0-----:R-:W-:-:S06]  /*0100*/  ULEA UR4, UR5, UR4, 0x18 ;  /* 0x0000000405047291 */ /* 0x001fcc000f8ec0ff */
[----:B------:R-:W-:-:S05]  /*0110*/  LEA R0, R12, UR4, 0x3 ;  /* 0x000000040c007c11 */ /* 0x000fca000f8e18ff */
[----:B--2---:R-:W-:Y:S01]  /*0120*/  STS.64 [R0], R4 ;  /* 0x0000000400007388 */ /* 0x004fe20000000a00 */
[----:B------:R-:W-:Y:S06]  /*0130*/  BAR.SYNC.DEFER_BLOCKING 0x0 ;  /* 0x0000000000007b1d */ /* 0x000fec0000010000 */
[----:B------:R-:W-:Y:S04]  /*0140*/  @P2 LDS.64 R6, [R0+-0x8] ;  /* 0xfffff80000062984 */ /* 0x000fe80000000a00 */
[----:B------:R-:W0:Y:S02]  /*0150*/  @P2 LDS.64 R10, [R0] ;  /* 0x00000000000a2984 */ /* 0x000e240000000a00 */
[----:B0-----:R-:W-:-:S04]  /*0160*/  @P2 ISETP.GT.U32.AND P0, PT, R6, R10, PT ;  /* 0x0000000a0600220c */ /* 0x001fc80003f04070 */
[----:B------:R-:W-:-:S04]  /*0170*/  @P2 ISETP.GT.AND.EX P0, PT, R7, R11, PT, P0 ;  /* 0x0000000b0700220c */ /* 0x000fc80003f04300 */
[----:B------:R-:W-:Y:S02]  /*0180*/  @P2 SEL R10, R6, R10, P0 ;  /* 0x0000000a060a2207 */ /* 0x000fe40000000000 */
[----:B------:R-:W-:-:S05]  /*0190*/  @P2 SEL R11, R7, R11, P0 ;  /* 0x0000000b070b2207 */ /* 0x000fca0000000000 */
[----:B------:R-:W-:Y:S01]  /*01a0*/  @P2 STS.64 [R0], R10 ;  /* 0x0000000a00002388 */ /* 0x000fe20000000a00 */
[----:B------:R-:W-:Y:S01]  /*01b0*/  BAR.SYNC.DEFER_BLOCKING 0x0 ;  /* 0x0000000000007b1d */ /* 0x000fe20000010000 */
[----:B------:R-:W-:-:S05]  /*01c0*/  LOP3.LUT P2, R9, R19, 0x7, RZ, 0xc0, !PT ;  /* 0x0000000713097812 */ /* 0x000fca000784c0ff */
[----:B------:R-:W-:Y:S04]  /*01d0*/  @!P1 LDS.64 R4, [R0+-0x10] ;  /* 0xfffff00000049984 */ /* 0x000fe80000000a00 */
[----:B------:R-:W0:Y:S02]  /*01e0*/  @!P1 LDS.64 R6, [R0] ;  /* 0x0000000000069984 */ /* 0x000e240000000a00 */
[----:B0-----:R-:W-:-:S04]  /*01f0*/  @!P1 ISETP.GT.U32.AND P0, PT, R4, R6, PT ;  /* 0x000000060400920c */ /* 0x001fc80003f04070 */
[----:B------:R-:W-:-:S04]  /*0200*/  @!P1 ISETP.GT.AND.EX P0, PT, R5, R7, PT, P0 ;  /* 0x000000070500920c */ /* 0x000fc80003f04300 */
[----:B------:R-:W-:Y:S02]  /*0210*/  @!P1 SEL R20, R4, R6, P0 ;  /* 0x0000000604149207 */ /* 0x000fe40000000000 */
[----:B------:R-:W-:-:S05]  /*0220*/  @!P1 SEL R21, R5, R7, P0 ;  /* 0x0000000705159207 */ /* 0x000fca0000000000 */
[----:B------:R-:W-:Y:S01]  /*0230*/  @!P1 STS.64 [R0], R20 ;  /* 0x0000001400009388 */ /* 0x000fe20000000a00 */
        /* <DEDUP_REMOVED lines=46> */
[C---:B------:R-:W-:Y:S02]  /*0520*/  LOP3.LUT P2, R18, R19.reuse, 0x1ff, RZ, 0xc0, !PT ;  /* 0x000001ff13127812 */ /* 0x040fe4000784c0ff */
[----:B------:R-:W-:Y:S02]  /*0530*/  LOP3.LUT P3, R19, R19, 0x3ff, RZ, 0xc0, !PT ;  /* 0x000003ff13137812 */ /* 0x000fe4000786c0ff */
[----:B------:R-:W-:Y:S02]  /*0540*/  ISETP.NE.AND P4, PT, R18, RZ, PT ;  /* 0x000000ff1200720c */ /* 0x000fe40003f85270 */
[----:B------:R-:W-:Y:S01]  /*0550*/  ISETP.NE.AND P6, PT, R19, RZ, PT ;  /* 0x000000ff1300720c */ /* 0x000fe20003fc5270 */
        /* <DEDUP_REMOVED lines=8> */
[----:B------:R-:W-:-:S05]  /*05e0*/  ISETP.NE.AND P1, PT, R12, 0x3ff, PT ;  /* 0x000003ff0c00780c */ /* 0x000fca0003f25270 */
        /* <DEDUP_REMOVED lines=8> */
[----:B------:R-:W-:-:S05]  /*0670*/  ISETP.NE.AND P2, PT, R14, RZ, PT ;  /* 0x000000ff0e00720c */ /* 0x000fca0003f45270 */
[----:B------:R-:W-:Y:S04]  /*0680*/  @!P3 LDS.64 R4, [R0+-0x1000] ;  /* 0xfff000000004b984 */ /* 0x000fe80000000a00 */
[----:B------:R-:W0:Y:S02]  /*0690*/  @!P3 LDS.64 R6, [R0] ;  /* 0x000000000006b984 */ /* 0x000e240000000a00 */
[----:B0-----:R-:W-:-:S04]  /*06a0*/  @!P3 ISETP.GT.U32.AND P0, PT, R4, R6, PT ;  /* 0x000000060400b20c */ /* 0x001fc80003f04070 */
[----:B------:R-:W-:-:S04]  /*06b0*/  @!P3 ISETP.GT.AND.EX P0, PT, R5, R7, PT, P0 ;  /* 0x000000070500b20c */ /* 0x000fc80003f04300 */
[----:B------:R-:W-:Y:S02]  /*06c0*/  @!P3 SEL R20, R4, R6, P0 ;  /* 0x000000060414b207 */ /* 0x000fe40000000000 */
[----:B------:R-:W-:Y:S02]  /*06d0*/  @!P3 SEL R21, R5, R7, P0 ;  /* 0x000000070515b207 */ /* 0x000fe40000000000 */
[----:B------:R-:W0:Y:S01]  /*06e0*/  @!P1 LDC.64 R6, c[0x0][0x388] ;  /* 0x0000e200ff069b82 */ /* 0x000e220000000a00 */
[----:B------:R-:W-:Y:S02]  /*06f0*/  ISETP.NE.AND P0, PT, R13, RZ, PT ;  /* 0x000000ff0d00720c */ /* 0x000fe40003f05270 */
[----:B------:R-:W-:Y:S05]  /*0700*/  @!P3 STS.64 [R0], R20 ;  /* 0x000000140000b388 */ /* 0x000fea0000000a00 */
[----:B------:R-:W-:Y:S01]  /*0710*/  BAR.SYNC.DEFER_BLOCKING 0x0 ;  /* 0x0000000000007b1d */ /* 0x000fe20000010000 */
[----:B------:R-:W-:Y:S01]  /*0720*/  ISETP.NE.AND P3, PT, R17, RZ, PT ;  /* 0x000000ff1100720c */ /* 0x000fe20003f65270 */
[----:B0-----:R-:W-:-:S04]  /*0730*/  @!P1 IMAD.WIDE.U32 R6, R15, 0x8, R6 ;  /* 0x000000080f069825 */ /* 0x001fc800078e0006 */
[----:B------:R-:W0:Y:S04]  /*0740*/  @!P1 LDS.64 R4, [UR4+0x1ff8] ;  /* 0x001ff804ff049984 */ /* 0x000e280008000a00 */
[----:B------:R-:W-:Y:S04]  /*0750*/  @!P1 STS.64 [UR4+0x1ff8], RZ ;  /* 0x001ff8ffff009988 */ /* 0x000fe80008000a04 */
[----:B0-----:R0:W-:Y:S01]  /*0760*/  @!P1 STG.E.64 desc[UR6][R6.64], R4 ;  /* 0x0000000406009986 */ /* 0x0011e2000c101b06 */
[----:B------:R-:W-:Y:S01]  /*0770*/  BAR.SYNC.DEFER_BLOCKING 0x0 ;  /* 0x0000000000007b1d */ /* 0x000fe20000010000 */
[----:B------:R-:W-:-:S05]  /*0780*/  ISETP.NE.AND P1, PT, R11, RZ, PT ;  /* 0x000000ff0b00720c */ /* 0x000fca0003f25270 */
[----:B------:R-:W-:Y:S08]  /*0790*/  @P6 BRA `(.L_x_2) ;  /* 0x0000000000206947 */ /* 0x000ff00003800000 */
[----:B0-----:R-:W-:Y:S04]  /*07a0*/  LDS.64 R4, [R0+-0x1000] ;  /* 0xfff0000000047984 */ /* 0x001fe80000000a00 */
[----:B------:R-:W0:Y:S02]  /*07b0*/  LDS.64 R6, [R0] ;  /* 0x0000000000067984 */ /* 0x000e240000000a00 */
[----:B0-----:R-:W-:Y:S02]  /*07c0*/  ISETP.GT.U32.AND P6, PT, R4, R6, PT ;  /* 0x000000060400720c */ /* 0x001fe40003fc4070 */
[----:B------:R1:W-:Y:S02]  /*07d0*/  STS.64 [R0+-0x1000], R6 ;  /* 0xfff0000600007388 */ /* 0x0003e40000000a00 */
[----:B------:R-:W-:-:S04]  /*07e0*/  ISETP.GT.AND.EX P6, PT, R5, R7, PT, P6 ;  /* 0x000000070500720c */ /* 0x000fc80003fc4360 */
[----:B------:R-:W-:Y:S02]  /*07f0*/  SEL R4, R4, R6, P6 ;  /* 0x0000000604047207 */ /* 0x000fe40003000000 */
[----:B------:R-:W-:-:S05]  /*0800*/  SEL R5, R5, R7, P6 ;  /* 0x0000000705057207 */ /* 0x000fca0003000000 */
[----:B------:R1:W-:Y:S02]  /*0810*/  STS.64 [R0], R4 ;  /* 0x0000000400007388 */ /* 0x0003e40000000a00 */
.L_x_2:
[----:B------:R-:W-:Y:S05]  /*0820*/  BSYNC.RECONVERGENT B0 ;  /* 0x0000000000007941 */ /* 0x000fea0003800200 */
.L_x_1:
[----:B------:R-:W-:Y:S01]  /*0830*/  BAR.SYNC.DEFER_BLOCKING 0x0 ;  /* 0x0000000000007b1d */ /* 0x000fe20000010000 */
[----:B------:R-:W-:-:S05]  /*0840*/  ISETP.NE.AND P6, PT, R10, RZ, PT ;  /* 0x000000ff0a00720c */ /* 0x000fca0003fc5270 */
[----:B------:R-:W-:Y:S04]  /*0850*/  BSSY.RECONVERGENT B0, `(.L_x_3) ;  /* 0x000000a000007945 */ /* 0x000fe80003800200 */
[----:B------:R-:W-:Y:S05]  /*0860*/  @P4 BRA `(.L_x_4) ;  /* 0x0000000000204947 */ /* 0x000fea0003800000 */
[----:B01----:R-:W-:Y:S04]  /*0870*/  LDS.64 R4, [R0+-0x800] ;  /* 0xfff8000000047984 */ /* 0x003fe80000000a00 */
[----:B------:R-:W0:Y:S02]  /*0880*/  LDS.64 R6, [R0] ;  /* 0x0000000000067984 */ /* 0x000e240000000a00 */
[----:B0-----:R-:W-:Y:S02]  /*0890*/  ISETP.GT.U32.AND P4, PT, R4, R6, PT ;  /* 0x000000060400720c */ /* 0x001fe40003f84070 */
[----:B------:R2:W-:Y:S02]  /*08a0*/  STS.64 [R0+-0x800], R6 ;  /* 0xfff8000600007388 */ /* 0x0005e40000000a00 */
[----:B------:R-:W-:-:S04]  /*08b0*/  ISETP.GT.AND.EX P4, PT, R5, R7, PT, P4 ;  /* 0x000000070500720c */ /* 0x000fc80003f84340 */
[----:B------:R-:W-:Y:S02]  /*08c0*/  SEL R4, R4, R6, P4 ;  /* 0x0000000604047207 */ /* 0x000fe40002000000 */
[----:B------:R-:W-:-:S05]  /*08d0*/  SEL R5, R5, R7, P4 ;  /* 0x0000000705057207 */ /* 0x000fca0002000000 */
[----:B------:R2:W-:Y:S02]  /*08e0*/  STS.64 [R0], R4 ;  /* 0x0000000400007388 */ /* 0x0005e40000000a00 */
.L_x_4:
[----:B------:R-:W-:Y:S05]  /*08f0*/  BSYNC.RECONVERGENT B0 ;  /* 0x0000000000007941 */ /* 0x000fea0003800200 */
.L_x_3:
[----:B------:R-:W-:Y:S01]  /*0900*/  BAR.SYNC.DEFER_BLOCKING 0x0 ;  /* 0x0000000000007b1d */ /* 0x000fe20000010000 */
[----:B------:R-:W-:-:S05]  /*0910*/  ISETP.NE.AND P4, PT, R9, RZ, PT ;  /* 0x000000ff0900720c */ /* 0x000fca0003f85270 */
[----:B------:R-:W-:Y:S04]  /*0920*/  BSSY.RECONVERGENT B0, `(.L_x_5) ;  /* 0x000000a000007945 */ /* 0x000fe80003800200 */
[----:B------:R-:W-:Y:S05]  /*0930*/  @P3 BRA `(.L_x_6) ;  /* 0x0000000000203947 */ /* 0x000fea0003800000 */
[----:B012---:R-:W-:Y:S04]  /*0940*/  LDS.64 R4, [R0+-0x400] ;  /* 0xfffc000000047984 */ /* 0x007fe80000000a00 */
[----:B------:R-:W0:Y:S02]  /*0950*/  LDS.64 R6, [R0] ;  /* 0x0000000000067984 */ /* 0x000e240000000a00 */
[----:B0-----:R-:W-:Y:S02]  /*0960*/  ISETP.GT.U32.AND P3, PT, R4, R6, PT ;  /* 0x000000060400720c */ /* 0x001fe40003f64070 */
[----:B------:R3:W-:Y:S02]  /*0970*/  STS.64 [R0+-0x400], R6 ;  /* 0xfffc000600007388 */ /* 0x0007e40000000a00 */
[----:B------:R-:W-:-:S04]  /*0980*/  ISETP.GT.AND.EX P3, PT, R5, R7, PT, P3 ;  /* 0x000000070500720c */ /* 0x000fc80003f64330 */
[----:B------:R-:W-:Y:S02]  /*0990*/  SEL R4, R4, R6, P3 ;  /* 0x0000000604047207 */ /* 0x000fe40001800000 */
[----:B------:R-:W-:-:S05]  /*09a0*/  SEL R5, R5, R7, P3 ;  /* 0x0000000705057207 */ /* 0x000fca0001800000 */
[----:B------:R3:W-:Y:S02]  /*09b0*/  STS.64 [R0], R4 ;  /* 0x0000000400007388 */ /* 0x0007e40000000a00 */
.L_x_6:
[----:B------:R-:W-:Y:S05]  /*09c0*/  BSYNC.RECONVERGENT B0 ;  /* 0x0000000000007941 */ /* 0x000fea0003800200 */
.L_x_5:
[----:B------:R-:W-:Y:S01]  /*09d0*/  BAR.SYNC.DEFER_BLOCKING 0x0 ;  /* 0x0000000000007b1d */ /* 0x000fe20000010000 */
[----:B------:R-:W-:-:S05]  /*09e0*/  ISETP.NE.AND P3, PT, R8, RZ, PT ;  /* 0x000000ff0800720c */ /* 0x000fca0003f65270 */
[----:B------:R-:W-:Y:S04]  /*09f0*/  BSSY.RECONVERGENT B0, `(.L_x_7) ;  /* 0x000000a000007945 */ /* 0x000fe80003800200 */
[----:B------:R-:W-:Y:S05]  /*0a00*/  @P2 BRA `(.L_x_8) ;  /* 0x0000000000202947 */ /* 0x000fea0003800000 */
[----:B0123--:R-:W-:Y:S04]  /*0a10*/  LDS.64 R4, [R0+-0x200] ;  /* 0xfffe000000047984 */ /* 0x00ffe80000000a00 */
[----:B------:R-:W0:Y:S02]  /*0a20*/  LDS.64 R6, [R0] ;  /* 0x0000000000067984 */ /* 0x000e240000000a00 */
[----:B0-----:R-:W-:Y:S02]  /*0a30*/  ISETP.GT.U32.AND P2, PT, R4, R6, PT ;  /* 0x000000060400720c */ /* 0x001fe40003f44070 */
[----:B------:R4:W-:Y:S02]  /*0a40*/  STS.64 [R0+-0x200], R6 ;  /* 0xfffe000600007388 */ /* 0x0009e40000000a00 */
[----:B------:R-:W-:-:S04]  /*0a50*/  ISETP.GT.AND.EX P2, PT, R5, R7, PT, P2 ;  /* 0x000000070500720c */ /* 0x000fc80003f44320 */
[----:B------:R-:W-:Y:S02]  /*0a60*/  SEL R4, R4, R6, P2 ;  /* 0x0000000604047207 */ /* 0x000fe40001000000 */
[----:B------:R-:W-:-:S05]  /*0a70*/  SEL R5, R5, R7, P2 ;  /* 0x0000000705057207 */ /* 0x000fca0001000000 */
[----:B------:R4:W-:Y:S02]  /*0a80*/  STS.64 [R0], R4 ;  /* 0x0000000400007388 */ /* 0x0009e40000000a00 */
.L_x_8:
[----:B------:R-:W-:Y:S05]  /*0a90*/  BSYNC.RECONVERGENT B0 ;  /* 0x0000000000007941 */ /* 0x000fea0003800200 */
.L_x_7:
[----:B------:R-:W-:Y:S06]  /*0aa0*/  BAR.SYNC.DEFER_BLOCKING 0x0 ;  /* 0x0000000000007b1d */ /* 0x000fec0000010000 */
[----:B------:R-:W-:Y:S04]  /*0ab0*/  BSSY.RECONVERGENT B0, `(.L_x_9) ;  /* 0x000000a000007945 */ /* 0x000fe80003800200 */
[----:B------:R-:W-:Y:S05]  /*0ac0*/  @P0 BRA `(.L_x_10) ;  /* 0x0000000000200947 */ /* 0x000fea0003800000 */
[----:B01234-:R-:W-:Y:S04]  /*0ad0*/  LDS.64 R4, [R0+-0x100] ;  /* 0xffff000000047984 */ /* 0x01ffe80000000a00 */
[----:B------:R-:W0:Y:S02]  /*0ae0*/  LDS.64 R6, [R0] ;  /* 0x0000000000067984 */ /* 0x000e240000000a00 */
[----:B0-----:R-:W-:Y:S02]  /*0af0*/  ISETP.GT.U32.AND P0, PT, R4, R6, PT ;  /* 0x000000060400720c */ /* 0x001fe40003f04070 */
[----:B------:R0:W-:Y:S02]  /*0b00*/  STS.64 [R0+-0x100], R6 ;  /* 0xffff000600007388 */ /* 0x0001e40000000a00 */
[----:B------:R-:W-:-:S04]  /*0b10*/  ISETP.GT.AND.EX P0, PT, R5, R7, PT, P0 ;  /* 0x000000070500720c */ /* 0x000fc80003f04300 */
[----:B------:R-:W-:Y:S02]  /*0b20*/  SEL R4, R4, R6, P0 ;  /* 0x0000000604047207 */ /* 0x000fe40000000000 */
[----:B------:R-:W-:-:S05]  /*0b30*/  SEL R5, R5, R7, P0 ;  /* 0x0000000705057207 */ /* 0x000fca0000000000 */
[----:B------:R0:W-:Y:S02]  /*0b40*/  STS.64 [R0], R4 ;  /* 0x0000000400007388 */ /* 0x0001e40000000a00 */
.L_x_10:
[----:B------:R-:W-:Y:S05]  /*0b50*/  BSYNC.RECONVERGENT B0 ;  /* 0x0000000000007941 */ /* 0x000fea0003800200 */
.L_x_9:
        /* <DEDUP_REMOVED lines=11> */
.L_x_12:
[----:B------:R-:W-:Y:S05]  /*0c10*/  BSYNC.RECONVERGENT B0 ;  /* 0x0000000000007941 */ /* 0x000fea0003800200 */
.L_x_11:
        /* <DEDUP_REMOVED lines=11> */
.L_x_14:
[----:B------:R-:W-:Y:S05]  /*0cd0*/  BSYNC.RECONVERGENT B0 ;  /* 0x0000000000007941 */ /* 0x000fea0003800200 */
.L_x_13:
        /* <DEDUP_REMOVED lines=11> */
.L_x_16:
[----:B------:R-:W-:Y:S05]  /*0d90*/  BSYNC.RECONVERGENT B0 ;  /* 0x0000000000007941 */ /* 0x000fea0003800200 */
.L_x_15:
        /* <DEDUP_REMOVED lines=11> */
.L_x_18:
[----:B------:R-:W-:Y:S05]  /*0e50*/  BSYNC.RECONVERGENT B0 ;  /* 0x0000000000007941 */ /* 0x000fea0003800200 */
.L_x_17:
[----:B------:R-:W-:Y:S06]  /*0e60*/  BAR.SYNC.DEFER_BLOCKING 0x0 ;  /* 0x0000000000007b1d */ /* 0x000fec0000010000 */
[----:B------:R-:W-:Y:S04]  /*0e70*/  BSSY.RECONVERGENT B0, `(.L_x_19) ;  /* 0x000000a000007945 */ /* 0x000fe80003800200 */
[----:B------:R-:W-:Y:S05]  /*0e80*/  @!P5 BRA `(.L_x_20) ;  /* 0x000000000020d947 */ /* 0x000fea0003800000 */
        /* <DEDUP_REMOVED lines=8> */
.L_x_20:
[----:B------:R-:W-:Y:S05]  /*0f10*/  BSYNC.RECONVERGENT B0 ;  /* 0x0000000000007941 */ /* 0x000fea0003800200 */
.L_x_19:
[----:B------:R-:W-:Y:S06]  /*0f20*/  BAR.SYNC.DEFER_BLOCKING 0x0 ;  /* 0x0000000000007b1d */ /* 0x000fec0000010000 */
[----:B01234-:R-:W0:Y:S04]  /*0f30*/  LDS.64 R4, [R0] ;  /* 0x0000000000047984 */ /* 0x01fe280000000a00 */
[----:B0-----:R-:W-:Y:S01]  /*0f40*/  STG.E.64 desc[UR6][R2.64], R4 ;  /* 0x0000000402007986 */ /* 0x001fe2000c101b06 */
[----:B------:R-:W-:Y:S06]  /*0f50*/  BAR.SYNC.DEFER_BLOCKING 0x0 ;  /* 0x0000000000007b1d */ /* 0x000fec0000010000 */
[----:B------:R-:W-:Y:S05]  /*0f60*/  EXIT ;  /* 0x000000000000794d */ /* 0x000fea0003800000 */
.L_x_21:
        /* <DEDUP_REMOVED lines=9> */
.L_x_23:


//--------------------- .nv.shared.reserved.0     --------------------------
	.section	.nv.shared.reserved.0,"aw",@nobits
	.weak		__nv_reservedSMEM_offset_0_alias
	.size		__nv_reservedSMEM_offset_0_alias, 0, 64
	.other		__nv_reservedSMEM_offset_0_alias,@"STO_CUDA_RESERVED_SHARED STV_DEFAULT"
__nv_reservedSMEM_offset_0_alias:
	.zero		0
	.zero		64


//--------------------- .nv.shared._Z23Blelloch_Exclusive_ScanPxS_ --------------------------
	.section	.nv.shared._Z23Blelloch_Exclusive_ScanPxS_,"aw",@nobits
	.sectionflags	@""
	.align	8
.nv.shared._Z23Blelloch_Exclusive_ScanPxS_:
	.zero		9216


//--------------------- .nv.constant0._Z3AddPxS_  --------------------------
	.section	.nv.constant0._Z3AddPxS_,"a",@progbits
	.sectionflags	@""
	.align	4
.nv.constant0._Z3AddPxS_:
	.zero		912


//--------------------- .nv.constant0._Z23Blelloch_Exclusive_ScanPxS_ --------------------------
	.section	.nv.constant0._Z23Blelloch_Exclusive_ScanPxS_,"a",@progbits
	.sectionflags	@""
	.align	4
.nv.constant0._Z23Blelloch_Exclusive_ScanPxS_:
	.zero		912


//--------------------- SYMBOLS --------------------------

	.type		.nv.reservedSmem.offset0,@object
	.size		.nv.reservedSmem.offset0,0x4
	.type		.nv.reservedSmem.cap,@object
	.size		.nv.reservedSmem.cap,0x4
